	.headerflags	@"EF_CUDA_TEXMODE_UNIFIED EF_CUDA_64BIT_ADDRESS EF_CUDA_ACCELERATORS EF_CUDA_SM90 EF_CUDA_VIRTUAL_SM(EF_CUDA_SM90)"
	.elftype	@"ET_EXEC"


//--------------------- .nv.info                  --------------------------
	.section	.nv.info,"",@"SHT_CUDA_INFO"
	.align	4


	//----- nvinfo : EIATTR_REGCOUNT
	.align		4
        /*0000*/ 	.byte	0x04, 0x2f
        /*0002*/ 	.short	(.L_3 - .L_2)
	.align		4
.L_2:
        /*0004*/ 	.word	index@(triton_poi_fused__native_batch_norm_legit_no_training_mul_softplus_tanh_24)
        /*0008*/ 	.word	0x00000012


	//----- nvinfo : EIATTR_MIN_STACK_SIZE
	.align		4
.L_3:
        /*000c*/ 	.byte	0x04, 0x12
        /*000e*/ 	.short	(.L_5 - .L_4)
	.align		4
.L_4:
        /*0010*/ 	.word	index@(triton_poi_fused__native_batch_norm_legit_no_training_mul_softplus_tanh_24)
        /*0014*/ 	.word	0x00000000


	//----- nvinfo : EIATTR_FRAME_SIZE
	.align		4
.L_5:
        /*0018*/ 	.byte	0x04, 0x11
        /*001a*/ 	.short	(.L_7 - .L_6)
	.align		4
.L_6:
        /*001c*/ 	.word	index@(triton_poi_fused__native_batch_norm_legit_no_training_mul_softplus_tanh_24)
        /*0020*/ 	.word	0x00000000


	//----- nvinfo : EIATTR_MIN_STACK_SIZE
	.align		4
.L_7:
        /*0024*/ 	.byte	0x04, 0x12
        /*0026*/ 	.short	(.L_9 - .L_8)
	.align		4
.L_8:
        /*0028*/ 	.word	index@(triton_poi_fused__native_batch_norm_legit_no_training_mul_softplus_tanh_24)
        /*002c*/ 	.word	0x00000000
.L_9:


//--------------------- .nv.info.triton_poi_fused__native_batch_norm_legit_no_training_mul_softplus_tanh_24 --------------------------
	.section	.nv.info.triton_poi_fused__native_batch_norm_legit_no_training_mul_softplus_tanh_24,"",@"SHT_CUDA_INFO"
	.sectionflags	@""
	.align	4


	//----- nvinfo : EIATTR_CUDA_API_VERSION
	.align		4
        /*0000*/ 	.byte	0x04, 0x37
        /*0002*/ 	.short	(.L_11 - .L_10)
.L_10:
        /*0004*/ 	.word	0x0000007c


	//----- nvinfo : EIATTR_KPARAM_INFO
	.align		4
.L_11:
        /*0008*/ 	.byte	0x04, 0x17
        /*000a*/ 	.short	(.L_13 - .L_12)
.L_12:
        /*000c*/ 	.word	0x00000000
        /*0010*/ 	.short	0x0006
        /*0012*/ 	.short	0x0030
        /*0014*/ 	.byte	0x00, 0xf0, 0x11, 0x00


	//----- nvinfo : EIATTR_KPARAM_INFO
	.align		4
.L_13:
        /*0018*/ 	.byte	0x04, 0x17
        /*001a*/ 	.short	(.L_15 - .L_14)
.L_14:
        /*001c*/ 	.word	0x00000000
        /*0020*/ 	.short	0x0005
        /*0022*/ 	.short	0x0028
        /*0024*/ 	.byte	0x00, 0xf4, 0x21, 0x00


	//----- nvinfo : EIATTR_KPARAM_INFO
	.align		4
.L_15:
        /*0028*/ 	.byte	0x04, 0x17
        /*002a*/ 	.short	(.L_17 - .L_16)
.L_16:
        /*002c*/ 	.word	0x00000000
        /*0030*/ 	.short	0x0004
        /*0032*/ 	.short	0x0020
        /*0034*/ 	.byte	0x00, 0xf4, 0x21, 0x00


	//----- nvinfo : EIATTR_KPARAM_INFO
	.align		4
.L_17:
        /*0038*/ 	.byte	0x04, 0x17
        /*003a*/ 	.short	(.L_19 - .L_18)
.L_18:
        /*003c*/ 	.word	0x00000000
        /*0040*/ 	.short	0x0003
        /*0042*/ 	.short	0x0018
        /*0044*/ 	.byte	0x00, 0xf4, 0x21, 0x00


	//----- nvinfo : EIATTR_KPARAM_INFO
	.align		4
.L_19:
        /*0048*/ 	.byte	0x04, 0x17
        /*004a*/ 	.short	(.L_21 - .L_20)
.L_20:
        /*004c*/ 	.word	0x00000000
        /*0050*/ 	.short	0x0002
        /*0052*/ 	.short	0x0010
        /*0054*/ 	.byte	0x00, 0xf4, 0x21, 0x00


	//----- nvinfo : EIATTR_KPARAM_INFO
	.align		4
.L_21:
        /*0058*/ 	.byte	0x04, 0x17
        /*005a*/ 	.short	(.L_23 - .L_22)
.L_22:
        /*005c*/ 	.word	0x00000000
        /*0060*/ 	.short	0x0001
        /*0062*/ 	.short	0x0008
        /*0064*/ 	.byte	0x00, 0xf4, 0x21, 0x00


	//----- nvinfo : EIATTR_KPARAM_INFO
	.align		4
.L_23:
        /*0068*/ 	.byte	0x04, 0x17
        /*006a*/ 	.short	(.L_25 - .L_24)
.L_24:
        /*006c*/ 	.word	0x00000000
        /*0070*/ 	.short	0x0000
        /*0072*/ 	.short	0x0000
        /*0074*/ 	.byte	0x00, 0xf4, 0x21, 0x00


	//----- nvinfo : EIATTR_SPARSE_MMA_MASK
	.align		4
.L_25:
        /*0078*/ 	.byte	0x03, 0x50
        /*007a*/ 	.short	0x0000


	//----- nvinfo : EIATTR_MAXREG_COUNT
	.align		4
        /*007c*/ 	.byte	0x03, 0x1b
        /*007e*/ 	.short	0x00ff


	//----- nvinfo : EIATTR_EXIT_INSTR_OFFSETS
	.align		4
        /*0080*/ 	.byte	0x04, 0x1c
        /*0082*/ 	.short	(.L_27 - .L_26)


	//   ....[0]....
.L_26:
        /*0084*/ 	.word	0x00000b20


	//----- nvinfo : EIATTR_REQNTID
	.align		4
.L_27:
        /*0088*/ 	.byte	0x04, 0x10
        /*008a*/ 	.short	(.L_29 - .L_28)
.L_28:
        /*008c*/ 	.word	0x00000080
        /*0090*/ 	.word	0x00000001
        /*0094*/ 	.word	0x00000001


	//----- nvinfo : EIATTR_CRS_STACK_SIZE
	.align		4
.L_29:
        /*0098*/ 	.byte	0x04, 0x1e
        /*009a*/ 	.short	(.L_31 - .L_30)
.L_30:
        /*009c*/ 	.word	0x00000000


	//----- nvinfo : EIATTR_CBANK_PARAM_SIZE
	.align		4
.L_31:
        /*00a0*/ 	.byte	0x03, 0x19
        /*00a2*/ 	.short	0x0034


	//----- nvinfo : EIATTR_PARAM_CBANK
	.align		4
        /*00a4*/ 	.byte	0x04, 0x0a
        /*00a6*/ 	.short	(.L_33 - .L_32)
	.align		4
.L_32:
        /*00a8*/ 	.word	index@(.nv.constant0.triton_poi_fused__native_batch_norm_legit_no_training_mul_softplus_tanh_24)
        /*00ac*/ 	.short	0x0210
        /*00ae*/ 	.short	0x0034


	//----- nvinfo : EIATTR_SW_WAR
	.align		4
.L_33:
        /*00b0*/ 	.byte	0x04, 0x36
        /*00b2*/ 	.short	(.L_35 - .L_34)
.L_34:
        /*00b4*/ 	.word	0x00000008
.L_35:


//--------------------- .nv.callgraph             --------------------------
	.section	.nv.callgraph,"",@"SHT_CUDA_CALLGRAPH"
	.align	4
	.sectionentsize	8
	.align		4
        /*0000*/ 	.word	0x00000000
	.align		4
        /*0004*/ 	.word	0xffffffff
	.align		4
        /*0008*/ 	.word	0x00000000
	.align		4
        /*000c*/ 	.word	0xfffffffe
	.align		4
        /*0010*/ 	.word	0x00000000
	.align		4
        /*0014*/ 	.word	0xfffffffd
	.align		4
        /*0018*/ 	.word	0x00000000
	.align		4
        /*001c*/ 	.word	0xfffffffc


//--------------------- .nv.constant4             --------------------------
	.section	.nv.constant4,"a",@progbits
	.align	8
	.align		8
.nv.constant4:
        /*0000*/ 	.dword	_$_str
	.align		8
        /*0008*/ 	.dword	_$_str_$_2


//--------------------- .text.triton_poi_fused__native_batch_norm_legit_no_training_mul_softplus_tanh_24 --------------------------
	.section	.text.triton_poi_fused__native_batch_norm_legit_no_training_mul_softplus_tanh_24,"ax",@progbits
	.align	128
        .global         triton_poi_fused__native_batch_norm_legit_no_training_mul_softplus_tanh_24
        .type           triton_poi_fused__native_batch_norm_legit_no_training_mul_softplus_tanh_24,@function
        .size           triton_poi_fused__native_batch_norm_legit_no_training_mul_softplus_tanh_24,(.L_x_11 - triton_poi_fused__native_batch_norm_legit_no_training_mul_softplus_tanh_24)
        .other          triton_poi_fused__native_batch_norm_legit_no_training_mul_softplus_tanh_24,@"STO_CUDA_ENTRY STV_DEFAULT"
triton_poi_fused__native_batch_norm_legit_no_training_mul_softplus_tanh_24:
.text.triton_poi_fused__native_batch_norm_legit_no_training_mul_softplus_tanh_24:
[----:B------:R-:W0:Y:S01]  /*0000*/  LDC R1, c[0x0][0x28] ;  /* 0x00000a00ff017b82 */ /* 0x000e220000000800 */
[----:B------:R-:W1:Y:S07]  /*0010*/  S2R R0, SR_TID.X ;  /* 0x0000000000007919 */ /* 0x000e6e0000002100 */
[----:B------:R-:W2:Y:S01]  /*0020*/  LDC.64 R4, c[0x0][0x228] ;  /* 0x00008a00ff047b82 */ /* 0x000ea20000000a00 */
[----:B------:R-:W-:Y:S01]  /*0030*/  ULDC.64 UR4, c[0x0][0x208] ;  /* 0x0000820000047ab9 */ /* 0x000fe20000000a00 */
[----:B------:R-:W3:Y:S06]  /*0040*/  S2R R7, SR_CTAID.X ;  /* 0x0000000000077919 */ /* 0x000eec0000002500 */
[----:B------:R-:W4:Y:S08]  /*0050*/  LDC.64 R8, c[0x0][0x220] ;  /* 0x00008800ff087b82 */ /* 0x000f300000000a00 */
[----:B------:R-:W5:Y:S08]  /*0060*/  LDC.64 R10, c[0x0][0x230] ;  /* 0x00008c00ff0a7b82 */ /* 0x000f700000000a00 */
[----:B------:R-:W5:Y:S01]  /*0070*/  LDC.64 R12, c[0x0][0x238] ;  /* 0x00008e00ff0c7b82 */ /* 0x000f620000000a00 */
[----:B-1----:R-:W-:-:S02]  /*0080*/  SHF.L.U32 R0, R0, 0x1, RZ ;  /* 0x0000000100007819 */ /* 0x002fc400000006ff */
[----:B---3--:R-:W-:Y:S02]  /*0090*/  SHF.R.S32.HI R3, RZ, 0x17, R7 ;  /* 0x00000017ff037819 */ /* 0x008fe40000011407 */
[----:B------:R-:W-:Y:S02]  /*00a0*/  LOP3.LUT R0, R0, 0xfe, RZ, 0xc0, !PT ;  /* 0x000000fe00007812 */ /* 0x000fe400078ec0ff */
[----:B------:R-:W-:Y:S02]  /*00b0*/  SGXT R3, R3, 0x1 ;  /* 0x000000010303781a */ /* 0x000fe40000000200 */
[----:B------:R-:W-:Y:S02]  /*00c0*/  LEA R2, R7, R0, 0x8 ;  /* 0x0000000007027211 */ /* 0x000fe400078e40ff */
[----:B------:R-:W1:Y:S02]  /*00d0*/  LDC.64 R6, c[0x0][0x218] ;  /* 0x00008600ff067b82 */ /* 0x000e640000000a00 */
[----:B------:R-:W-:-:S04]  /*00e0*/  LEA.HI R3, R3, R2, RZ, 0x7 ;  /* 0x0000000203037211 */ /* 0x000fc800078f38ff */
[----:B------:R-:W-:-:S04]  /*00f0*/  LOP3.LUT R3, R3, 0xffffff80, RZ, 0xc0, !PT ;  /* 0xffffff8003037812 */ /* 0x000fc800078ec0ff */
[----:B------:R-:W-:-:S05]  /*0100*/  IADD3 R3, R2, -R3, RZ ;  /* 0x8000000302037210 */ /* 0x000fca0007ffe0ff */
[----:B--2---:R-:W-:-:S06]  /*0110*/  IMAD.WIDE R4, R3, 0x4, R4 ;  /* 0x0000000403047825 */ /* 0x004fcc00078e0204 */
[----:B------:R-:W2:Y:S01]  /*0120*/  LDG.E.EL.64 R4, desc[UR4][R4.64] ;  /* 0x0000000404047981 */ /* 0x000ea2000c2e1b00 */
[----:B----4-:R-:W-:-:S04]  /*0130*/  IMAD.WIDE R8, R3, 0x4, R8 ;  /* 0x0000000403087825 */ /* 0x010fc800078e0208 */
[----:B-1----:R-:W-:Y:S02]  /*0140*/  IMAD.WIDE R6, R2, 0x4, R6 ;  /* 0x0000000402067825 */ /* 0x002fe400078e0206 */
[----:B------:R-:W3:Y:S02]  /*0150*/  LDG.E.EL.64 R8, desc[UR4][R8.64] ;  /* 0x0000000408087981 */ /* 0x000ee4000c2e1b00 */
[C---:B-----5:R-:W-:Y:S02]  /*0160*/  IMAD.WIDE R10, R3.reuse, 0x4, R10 ;  /* 0x00000004030a7825 */ /* 0x060fe400078e020a */
[----:B------:R-:W3:Y:S02]  /*0170*/  LDG.E.64 R6, desc[UR4][R6.64] ;  /* 0x0000000406067981 */ /* 0x000ee4000c1e1b00 */
[----:B0-----:R-:W-:Y:S02]  /*0180*/  IMAD.WIDE R12, R3, 0x4, R12 ;  /* 0x00000004030c7825 */ /* 0x001fe400078e020c */
[----:B------:R-:W4:Y:S04]  /*0190*/  LDG.E.EL.64 R10, desc[UR4][R10.64] ;  /* 0x000000040a0a7981 */ /* 0x000f28000c2e1b00 */
[----:B------:R-:W4:Y:S01]  /*01a0*/  LDG.E.EL.64 R12, desc[UR4][R12.64] ;  /* 0x000000040c0c7981 */ /* 0x000f22000c2e1b00 */
[----:B------:R-:W-:Y:S01]  /*01b0*/  HFMA2.MMA R0, -RZ, RZ, 1.625, 0 ;  /* 0x3e800000ff007435 */ /* 0x000fe200000001ff */
[----:B------:R-:W-:Y:S01]  /*01c0*/  BSSY B0, `(.L_x_0) ;  /* 0x0000057000007945 */ /* 0x000fe20003800000 */
[----:B--2---:R-:W-:Y:S01]  /*01d0*/  FADD R4, R4, 9.9999997473787516356e-06 ;  /* 0x3727c5ac04047421 */ /* 0x004fe20000000000 */
[----:B------:R-:W-:-:S03]  /*01e0*/  FADD R5, R5, 9.9999997473787516356e-06 ;  /* 0x3727c5ac05057421 */ /* 0x000fc60000000000 */
[----:B------:R-:W0:Y:S08]  /*01f0*/  MUFU.SQRT R3, R4 ;  /* 0x0000000400037308 */ /* 0x000e300000002000 */
[----:B------:R-:W1:Y:S01]  /*0200*/  MUFU.SQRT R14, R5 ;  /* 0x00000005000e7308 */ /* 0x000e620000002000 */
[C---:B0-----:R-:W-:Y:S02]  /*0210*/  FSETP.GT.AND P0, PT, R3.reuse, 8.50705917302346158658e+37, PT ;  /* 0x7e8000000300780b */ /* 0x041fe40003f04000 */
[----:B------:R-:W-:-:S02]  /*0220*/  FSETP.GEU.AND P2, PT, R3, 1.175494350822287508e-38, PT ;  /* 0x008000000300780b */ /* 0x000fc40003f4e000 */
[C---:B-1----:R-:W-:Y:S02]  /*0230*/  FSETP.GT.AND P1, PT, R14.reuse, 8.50705917302346158658e+37, PT ;  /* 0x7e8000000e00780b */ /* 0x042fe40003f24000 */
[----:B------:R-:W-:-:S07]  /*0240*/  FSETP.GEU.AND P3, PT, R14, 1.175494350822287508e-38, PT ;  /* 0x008000000e00780b */ /* 0x000fce0003f6e000 */
[----:B------:R-:W-:-:S04]  /*0250*/  @P0 FMUL R3, R3, 0.25 ;  /* 0x3e80000003030820 */ /* 0x000fc80000400000 */
[----:B------:R-:W-:Y:S01]  /*0260*/  @!P2 FMUL R3, R3, 16777216 ;  /* 0x4b8000000303a820 */ /* 0x000fe20000400000 */
[----:B------:R-:W-:-:S04]  /*0270*/  @P1 FMUL R14, R14, 0.25 ;  /* 0x3e8000000e0e1820 */ /* 0x000fc80000400000 */
[----:B------:R-:W-:Y:S01]  /*0280*/  @!P3 FMUL R14, R14, 16777216 ;  /* 0x4b8000000e0eb820 */ /* 0x000fe20000400000 */
[----:B------:R-:W0:Y:S01]  /*0290*/  MUFU.RCP R3, R3 ;  /* 0x0000000300037308 */ /* 0x000e220000001000 */
[----:B------:R-:W-:-:S07]  /*02a0*/  FSEL R4, R0, 1, P0 ;  /* 0x3f80000000047808 */ /* 0x000fce0000000000 */
[----:B------:R-:W1:Y:S01]  /*02b0*/  MUFU.RCP R14, R14 ;  /* 0x0000000e000e7308 */ /* 0x000e620000001000 */
[----:B------:R-:W-:Y:S01]  /*02c0*/  FSEL R15, R0, 1, P1 ;  /* 0x3f800000000f7808 */ /* 0x000fe20000800000 */
[----:B------:R-:W-:Y:S01]  /*02d0*/  @!P2 FMUL R4, R4, 16777216 ;  /* 0x4b8000000404a820 */ /* 0x000fe20000400000 */
[----:B---3--:R-:W-:-:S03]  /*02e0*/  FADD R6, R6, -R8 ;  /* 0x8000000806067221 */ /* 0x008fc60000000000 */
[----:B------:R-:W-:Y:S01]  /*02f0*/  @!P3 FMUL R15, R15, 16777216 ;  /* 0x4b8000000f0fb820 */ /* 0x000fe20000400000 */
[----:B0-----:R-:W-:Y:S01]  /*0300*/  FMUL R5, R3, R4 ;  /* 0x0000000403057220 */ /* 0x001fe20000400000 */
[----:B------:R-:W-:-:S03]  /*0310*/  FADD R7, R7, -R9 ;  /* 0x8000000907077221 */ /* 0x000fc60000000000 */
[----:B------:R-:W-:Y:S01]  /*0320*/  FMUL R5, R6, R5 ;  /* 0x0000000506057220 */ /* 0x000fe20000400000 */
[----:B-1----:R-:W-:-:S03]  /*0330*/  FMUL R4, R14, R15 ;  /* 0x0000000f0e047220 */ /* 0x002fc60000400000 */
[----:B----4-:R-:W-:Y:S01]  /*0340*/  FFMA R10, R10, R5, R12 ;  /* 0x000000050a0a7223 */ /* 0x010fe2000000000c */
[----:B------:R-:W-:-:S03]  /*0350*/  FMUL R4, R7, R4 ;  /* 0x0000000407047220 */ /* 0x000fc60000400000 */
[----:B------:R-:W-:Y:S01]  /*0360*/  FMUL R5, R10, 1.4426950216293334961 ;  /* 0x3fb8aa3b0a057820 */ /* 0x000fe20000400000 */
[----:B------:R-:W-:-:S04]  /*0370*/  FFMA R11, R11, R4, R13 ;  /* 0x000000040b0b7223 */ /* 0x000fc8000000000d */
[----:B------:R-:W-:Y:S01]  /*0380*/  FMUL R7, R11, 1.4426950216293334961 ;  /* 0x3fb8aa3b0b077820 */ /* 0x000fe20000400000 */
[----:B------:R-:W-:-:S04]  /*0390*/  FSETP.GEU.AND P0, PT, R5, -126, PT ;  /* 0xc2fc00000500780b */ /* 0x000fc80003f0e000 */
[----:B------:R-:W-:-:S09]  /*03a0*/  FSETP.GEU.AND P1, PT, R7, -126, PT ;  /* 0xc2fc00000700780b */ /* 0x000fd20003f2e000 */
[----:B------:R-:W-:-:S04]  /*03b0*/  @!P0 FMUL R5, R5, 0.5 ;  /* 0x3f00000005058820 */ /* 0x000fc80000400000 */
[----:B------:R-:W-:Y:S01]  /*03c0*/  @!P1 FMUL R7, R7, 0.5 ;  /* 0x3f00000007079820 */ /* 0x000fe20000400000 */
[----:B------:R-:W0:Y:S08]  /*03d0*/  MUFU.EX2 R3, R5 ;  /* 0x0000000500037308 */ /* 0x000e300000000800 */
[----:B------:R-:W1:Y:S01]  /*03e0*/  MUFU.EX2 R4, R7 ;  /* 0x0000000700047308 */ /* 0x000e620000000800 */
[----:B0-----:R-:W-:-:S04]  /*03f0*/  @!P0 FMUL R3, R3, R3 ;  /* 0x0000000303038220 */ /* 0x001fc80000400000 */
[----:B------:R-:W-:Y:S01]  /*0400*/  FADD.FTZ.RZ R6, R3, 1 ;  /* 0x3f80000003067421 */ /* 0x000fe2000001c000 */
[----:B-1----:R-:W-:-:S04]  /*0410*/  @!P1 FMUL R4, R4, R4 ;  /* 0x0000000404049220 */ /* 0x002fc80000400000 */
[----:B------:R-:W-:Y:S01]  /*0420*/  IADD3 R6, R6, -0x3f400000, RZ ;  /* 0xc0c0000006067810 */ /* 0x000fe20007ffe0ff */
[----:B------:R-:W-:-:S03]  /*0430*/  FADD.FTZ.RZ R8, R4, 1 ;  /* 0x3f80000004087421 */ /* 0x000fc6000001c000 */
[----:B------:R-:W-:Y:S02]  /*0440*/  LOP3.LUT R6, R6, 0xff800000, RZ, 0xc0, !PT ;  /* 0xff80000006067812 */ /* 0x000fe400078ec0ff */
[----:B------:R-:W-:Y:S02]  /*0450*/  IADD3 R8, R8, -0x3f400000, RZ ;  /* 0xc0c0000008087810 */ /* 0x000fe40007ffe0ff */
[----:B------:R-:W-:Y:S02]  /*0460*/  IADD3 R9, -R6, 0x40800000, RZ ;  /* 0x4080000006097810 */ /* 0x000fe40007ffe1ff */
[----:B------:R-:W-:-:S04]  /*0470*/  LOP3.LUT R5, R8, 0xff800000, RZ, 0xc0, !PT ;  /* 0xff80000008057812 */ /* 0x000fc800078ec0ff */
[----:B------:R-:W-:Y:S01]  /*0480*/  IADD3 R13, -R5, 0x40800000, RZ ;  /* 0x40800000050d7810 */ /* 0x000fe20007ffe1ff */
[-C--:B------:R-:W-:Y:S01]  /*0490*/  FFMA.FTZ R7, R9, R0.reuse, -1 ;  /* 0xbf80000009077423 */ /* 0x080fe20000010000 */
[----:B------:R-:W-:Y:S02]  /*04a0*/  IADD3 R8, R3, -R6, RZ ;  /* 0x8000000603087210 */ /* 0x000fe40007ffe0ff */
[----:B------:R-:W-:Y:S01]  /*04b0*/  IADD3 R9, R4, -R5, RZ ;  /* 0x8000000504097210 */ /* 0x000fe20007ffe0ff */
[----:B------:R-:W-:Y:S01]  /*04c0*/  FFMA.FTZ R0, R13, R0, -1 ;  /* 0xbf8000000d007423 */ /* 0x000fe20000010000 */
[----:B------:R-:W-:Y:S01]  /*04d0*/  MOV R12, 0x3d39bf78 ;  /* 0x3d39bf78000c7802 */ /* 0x000fe20000000f00 */
[----:B------:R-:W-:Y:S02]  /*04e0*/  FADD R7, R8, R7 ;  /* 0x0000000708077221 */ /* 0x000fe40000000000 */
[----:B------:R-:W-:Y:S02]  /*04f0*/  FADD R0, R9, R0 ;  /* 0x0000000009007221 */ /* 0x000fe40000000000 */
[----:B------:R-:W-:-:S02]  /*0500*/  FFMA.FTZ R8, R7, -R12, 0.10546888411045074463 ;  /* 0x3dd8001207087423 */ /* 0x000fc4000001080c */
[C---:B------:R-:W-:Y:S02]  /*0510*/  FFMA.FTZ R9, R0.reuse, -R12, 0.10546888411045074463 ;  /* 0x3dd8001200097423 */ /* 0x040fe4000001080c */
[C---:B------:R-:W-:Y:S02]  /*0520*/  FFMA.FTZ R8, R7.reuse, R8, -0.13229703903198242188 ;  /* 0xbe0778e007087423 */ /* 0x040fe40000010008 */
[C---:B------:R-:W-:Y:S02]  /*0530*/  FFMA.FTZ R9, R0.reuse, R9, -0.13229703903198242188 ;  /* 0xbe0778e000097423 */ /* 0x040fe40000010009 */
[C---:B------:R-:W-:Y:S02]  /*0540*/  FFMA.FTZ R8, R7.reuse, R8, 0.14491446316242218018 ;  /* 0x3e14647507087423 */ /* 0x040fe40000010008 */
[----:B------:R-:W-:Y:S02]  /*0550*/  FFMA.FTZ R9, R0, R9, 0.14491446316242218018 ;  /* 0x3e14647500097423 */ /* 0x000fe40000010009 */
[----:B------:R-:W-:-:S02]  /*0560*/  FFMA.FTZ R8, R7, R8, -0.16641564667224884033 ;  /* 0xbe2a68dd07087423 */ /* 0x000fc40000010008 */
[C---:B------:R-:W-:Y:S02]  /*0570*/  FFMA.FTZ R9, R0.reuse, R9, -0.16641564667224884033 ;  /* 0xbe2a68dd00097423 */ /* 0x040fe40000010009 */
[C---:B------:R-:W-:Y:S02]  /*0580*/  FFMA.FTZ R8, R7.reuse, R8, 0.19988867640495300293 ;  /* 0x3e4caf9e07087423 */ /* 0x040fe40000010008 */
[C---:B------:R-:W-:Y:S02]  /*0590*/  FFMA.FTZ R9, R0.reuse, R9, 0.19988867640495300293 ;  /* 0x3e4caf9e00097423 */ /* 0x040fe40000010009 */
[----:B------:R-:W-:Y:S02]  /*05a0*/  FFMA.FTZ R8, R7, R8, -0.25000196695327758789 ;  /* 0xbe80004207087423 */ /* 0x000fe40000010008 */
[----:B------:R-:W-:Y:S01]  /*05b0*/  FFMA.FTZ R9, R0, R9, -0.25000196695327758789 ;  /* 0xbe80004200097423 */ /* 0x000fe20000010009 */
[----:B------:R-:W-:Y:S01]  /*05c0*/  ISETP.GE.U32.AND P2, PT, R3, 0x7f800000, PT ;  /* 0x7f8000000300780c */ /* 0x000fe20003f46070 */
[----:B------:R-:W-:-:S02]  /*05d0*/  FFMA.FTZ R8, R7, R8, 0.33333510160446166992 ;  /* 0x3eaaaae607087423 */ /* 0x000fc40000010008 */
[C---:B------:R-:W-:Y:S02]  /*05e0*/  FFMA.FTZ R9, R0.reuse, R9, 0.33333510160446166992 ;  /* 0x3eaaaae600097423 */ /* 0x040fe40000010009 */
[C---:B------:R-:W-:Y:S02]  /*05f0*/  FFMA.FTZ R8, R7.reuse, R8, -0.5 ;  /* 0xbf00000007087423 */ /* 0x040fe40000010008 */
[C---:B------:R-:W-:Y:S01]  /*0600*/  FFMA.FTZ R9, R0.reuse, R9, -0.5 ;  /* 0xbf00000000097423 */ /* 0x040fe20000010009 */
[----:B------:R-:W-:Y:S01]  /*0610*/  I2FP.F32.S32 R5, R5 ;  /* 0x0000000500057245 */ /* 0x000fe20000201400 */
[C---:B------:R-:W-:Y:S01]  /*0620*/  FMUL R8, R7.reuse, R8 ;  /* 0x0000000807087220 */ /* 0x040fe20000400000 */
[----:B------:R-:W-:Y:S01]  /*0630*/  I2FP.F32.S32 R6, R6 ;  /* 0x0000000600067245 */ /* 0x000fe20000201400 */
[C---:B------:R-:W-:Y:S02]  /*0640*/  FMUL R9, R0.reuse, R9 ;  /* 0x0000000900097220 */ /* 0x040fe40000400000 */
[----:B------:R-:W-:Y:S01]  /*0650*/  FFMA.FTZ R7, R7, R8, R7 ;  /* 0x0000000807077223 */ /* 0x000fe20000010007 */
[----:B------:R-:W-:Y:S01]  /*0660*/  FMUL R5, R5, 1.1920928955078125e-07 ;  /* 0x3400000005057820 */ /* 0x000fe20000400000 */
[----:B------:R-:W-:Y:S01]  /*0670*/  FFMA.FTZ R0, R0, R9, R0 ;  /* 0x0000000900007223 */ /* 0x000fe20000010000 */
[----:B------:R-:W-:Y:S01]  /*0680*/  FMUL R6, R6, 1.1920928955078125e-07 ;  /* 0x3400000006067820 */ /* 0x000fe20000400000 */
[----:B------:R-:W-:-:S02]  /*0690*/  FSETP.GT.AND P0, PT, R10, 20, PT ;  /* 0x41a000000a00780b */ /* 0x000fc40003f04000 */
[----:B------:R-:W-:Y:S01]  /*06a0*/  ISETP.GE.U32.AND P1, PT, R4, 0x7f800000, PT ;  /* 0x7f8000000400780c */ /* 0x000fe20003f26070 */
[----:B------:R-:W-:Y:S01]  /*06b0*/  FFMA.FTZ R0, R5, 0.69314718246459960938, R0 ;  /* 0x3f31721805007823 */ /* 0x000fe20000010000 */
[----:B------:R-:W-:Y:S01]  /*06c0*/  FFMA.FTZ R7, R6, 0.69314718246459960938, R7 ;  /* 0x3f31721806077823 */ /* 0x000fe20000010007 */
[----:B------:R-:W-:Y:S10]  /*06d0*/  @!P2 BRA `(.L_x_1) ;  /* 0x000000000014a947 */ /* 0x000ff40003800000 */
[C---:B------:R-:W-:Y:S02]  /*06e0*/  ISETP.GE.AND P2, PT, R3.reuse, -0x407fffff, PT ;  /* 0xbf8000010300780c */ /* 0x040fe40003f46270 */
[----:B------:R-:W-:-:S11]  /*06f0*/  FSETP.NEU.AND P3, PT, R3, RZ, PT ;  /* 0x000000ff0300720b */ /* 0x000fd60003f6d000 */
[----:B------:R-:W-:-:S05]  /*0700*/  @P2 MOV R6, 0x7f800000 ;  /* 0x7f80000000062802 */ /* 0x000fca0000000f00 */
[----:B------:R-:W-:-:S05]  /*0710*/  @P2 FFMA.FTZ R7, R3, R6, +INF ;  /* 0x7f80000003072423 */ /* 0x000fca0000010006 */
[----:B------:R-:W-:-:S07]  /*0720*/  FSEL R7, R7, -RZ, P3 ;  /* 0x800000ff07077208 */ /* 0x000fce0001800000 */
.L_x_1:
[----:B------:R-:W-:Y:S05]  /*0730*/  BSYNC B0 ;  /* 0x0000000000007941 */ /* 0x000fea0003800000 */
.L_x_0:
[----:B------:R-:W-:Y:S04]  /*0740*/  BSSY B0, `(.L_x_2) ;  /* 0x0000007000007945 */ /* 0x000fe80003800000 */
[----:B------:R-:W-:Y:S05]  /*0750*/  @!P1 BRA `(.L_x_3) ;  /* 0x0000000000149947 */ /* 0x000fea0003800000 */
[C---:B------:R-:W-:Y:S02]  /*0760*/  ISETP.GE.AND P1, PT, R4.reuse, -0x407fffff, PT ;  /* 0xbf8000010400780c */ /* 0x040fe40003f26270 */
[----:B------:R-:W-:-:S11]  /*0770*/  FSETP.NEU.AND P2, PT, R4, RZ, PT ;  /* 0x000000ff0400720b */ /* 0x000fd60003f4d000 */
[----:B------:R-:W-:-:S05]  /*0780*/  @P1 MOV R3, 0x7f800000 ;  /* 0x7f80000000031802 */ /* 0x000fca0000000f00 */
[----:B------:R-:W-:-:S05]  /*0790*/  @P1 FFMA.FTZ R0, R4, R3, +INF ;  /* 0x7f80000004001423 */ /* 0x000fca0000010003 */
[----:B------:R-:W-:-:S07]  /*07a0*/  FSEL R0, R0, -RZ, P2 ;  /* 0x800000ff00007208 */ /* 0x000fce0001000000 */
.L_x_3:
[----:B------:R-:W-:Y:S05]  /*07b0*/  BSYNC B0 ;  /* 0x0000000000007941 */ /* 0x000fea0003800000 */
.L_x_2:
[----:B------:R-:W-:Y:S01]  /*07c0*/  FSEL R7, R10, R7, P0 ;  /* 0x000000070a077208 */ /* 0x000fe20000000000 */
[----:B------:R-:W-:Y:S01]  /*07d0*/  BSSY B0, `(.L_x_4) ;  /* 0x0000017000007945 */ /* 0x000fe20003800000 */
[----:B------:R-:W-:-:S03]  /*07e0*/  FSETP.GT.AND P0, PT, R11, 20, PT ;  /* 0x41a000000b00780b */ /* 0x000fc60003f04000 */
[----:B------:R-:W-:Y:S01]  /*07f0*/  FADD.FTZ R6, |R7|, -RZ ;  /* 0x800000ff07067221 */ /* 0x000fe20000010200 */
[----:B------:R-:W-:-:S04]  /*0800*/  FSEL R3, R11, R0, P0 ;  /* 0x000000000b037208 */ /* 0x000fc80000000000 */
[----:B------:R-:W-:-:S13]  /*0810*/  FSETP.GE.AND P1, PT, R6, 0.60000002384185791016, PT ;  /* 0x3f19999a0600780b */ /* 0x000fda0003f26000 */
[----:B------:R-:W-:Y:S05]  /*0820*/  @!P1 BRA `(.L_x_5) ;  /* 0x0000000000289947 */ /* 0x000fea0003800000 */
[C---:B------:R-:W-:Y:S01]  /*0830*/  FMUL R0, R6.reuse, 2.8853900432586669922 ;  /* 0x4038aa3b06007820 */ /* 0x040fe20000400000 */
[----:B------:R-:W-:Y:S01]  /*0840*/  HFMA2.MMA R5, -RZ, RZ, 1.875, 0 ;  /* 0x3f800000ff057435 */ /* 0x000fe200000001ff */
[----:B------:R-:W-:-:S04]  /*0850*/  FSETP.GE.AND P0, PT, R6, 9.010913848876953125, PT ;  /* 0x41102cb40600780b */ /* 0x000fc80003f06000 */
[----:B------:R-:W0:Y:S02]  /*0860*/  MUFU.EX2 R0, R0 ;  /* 0x0000000000007308 */ /* 0x000e240000000800 */
[----:B0-----:R-:W-:-:S06]  /*0870*/  FADD R4, R0, 1 ;  /* 0x3f80000000047421 */ /* 0x001fcc0000000000 */
[----:B------:R-:W0:Y:S02]  /*0880*/  MUFU.RCP R4, R4 ;  /* 0x0000000400047308 */ /* 0x000e240000001000 */
[----:B0-----:R-:W-:-:S05]  /*0890*/  FFMA.FTZ R5, R4, -2, R5 ;  /* 0xc000000004057823 */ /* 0x001fca0000010005 */
[----:B------:R-:W-:-:S04]  /*08a0*/  FSEL R5, R5, 1, !P0 ;  /* 0x3f80000005057808 */ /* 0x000fc80004000000 */
[----:B------:R-:W-:Y:S01]  /*08b0*/  LOP3.LUT R5, R5, 0x80000000, R7, 0xf8, !PT ;  /* 0x8000000005057812 */ /* 0x000fe200078ef807 */
[----:B------:R-:W-:Y:S06]  /*08c0*/  BRA `(.L_x_6) ;  /* 0x00000000001c7947 */ /* 0x000fec0003800000 */
.L_x_5:
[----:B------:R-:W-:Y:S01]  /*08d0*/  MOV R0, 0x3c80f082 ;  /* 0x3c80f08200007802 */ /* 0x000fe20000000f00 */
[----:B------:R-:W-:-:S04]  /*08e0*/  FMUL R5, R7, R7 ;  /* 0x0000000707057220 */ /* 0x000fc80000400000 */
[----:B------:R-:W-:-:S04]  /*08f0*/  FFMA.FTZ R0, R5, R0, -0.052303962409496307373 ;  /* 0xbd563cae05007423 */ /* 0x000fc80000010000 */
[----:B------:R-:W-:-:S04]  /*0900*/  FFMA.FTZ R0, R5, R0, 0.1331529766321182251 ;  /* 0x3e08594105007423 */ /* 0x000fc80000010000 */
[----:B------:R-:W-:-:S04]  /*0910*/  FFMA.FTZ R0, R5, R0, -0.33332768082618713379 ;  /* 0xbeaaa9ed05007423 */ /* 0x000fc80000010000 */
[----:B------:R-:W-:-:S04]  /*0920*/  FFMA.FTZ R0, R5, R0, RZ ;  /* 0x0000000005007223 */ /* 0x000fc800000100ff */
[----:B------:R-:W-:-:S07]  /*0930*/  FFMA.FTZ R5, R7, R0, R7 ;  /* 0x0000000007057223 */ /* 0x000fce0000010007 */
.L_x_6:
[----:B------:R-:W-:Y:S05]  /*0940*/  BSYNC B0 ;  /* 0x0000000000007941 */ /* 0x000fea0003800000 */
.L_x_4:
[----:B------:R-:W-:Y:S01]  /*0950*/  FADD.FTZ R8, |R3|, -RZ ;  /* 0x800000ff03087221 */ /* 0x000fe20000010200 */
[----:B------:R-:W-:Y:S01]  /*0960*/  BSSY B0, `(.L_x_7) ;  /* 0x0000015000007945 */ /* 0x000fe20003800000 */
[----:B------:R-:W-:-:S03]  /*0970*/  SHF.R.S32.HI R9, RZ, 0x1f, R2 ;  /* 0x0000001fff097819 */ /* 0x000fc60000011402 */
        /* <DEDUP_REMOVED lines=12> */
.L_x_8:
[----:B------:R-:W-:Y:S01]  /*0a40*/  MOV R0, 0x3c80f082 ;  /* 0x3c80f08200007802 */ /* 0x000fe20000000f00 */
[----:B------:R-:W-:-:S04]  /*0a50*/  FMUL R7, R3, R3 ;  /* 0x0000000303077220 */ /* 0x000fc80000400000 */
[----:B------:R-:W-:-:S04]  /*0a60*/  FFMA.FTZ R0, R7, R0, -0.052303962409496307373 ;  /* 0xbd563cae07007423 */ /* 0x000fc80000010000 */
[----:B------:R-:W-:-:S04]  /*0a70*/  FFMA.FTZ R0, R7, R0, 0.1331529766321182251 ;  /* 0x3e08594107007423 */ /* 0x000fc80000010000 */
[----:B------:R-:W-:-:S04]  /*0a80*/  FFMA.FTZ R0, R7, R0, -0.33332768082618713379 ;  /* 0xbeaaa9ed07007423 */ /* 0x000fc80000010000 */
[----:B------:R-:W-:-:S04]  /*0a90*/  FFMA.FTZ R0, R7, R0, RZ ;  /* 0x0000000007007223 */ /* 0x000fc800000100ff */
[----:B------:R-:W-:-:S07]  /*0aa0*/  FFMA.FTZ R0, R3, R0, R3 ;  /* 0x0000000003007223 */ /* 0x000fce0000010003 */
.L_x_9:
[----:B------:R-:W-:Y:S05]  /*0ab0*/  BSYNC B0 ;  /* 0x0000000000007941 */ /* 0x000fea0003800000 */
.L_x_7:
[----:B------:R-:W-:Y:S01]  /*0ac0*/  ULDC.64 UR6, c[0x0][0x210] ;  /* 0x0000840000067ab9 */ /* 0x000fe20000000a00 */
[----:B------:R-:W-:Y:S01]  /*0ad0*/  FMUL R10, R10, R5 ;  /* 0x000000050a0a7220 */ /* 0x000fe20000400000 */
[----:B------:R-:W-:Y:S01]  /*0ae0*/  LEA R4, P0, R2, UR6, 0x2 ;  /* 0x0000000602047c11 */ /* 0x000fe2000f8010ff */
[----:B------:R-:W-:-:S03]  /*0af0*/  FMUL R11, R11, R0 ;  /* 0x000000000b0b7220 */ /* 0x000fc60000400000 */
[----:B------:R-:W-:-:S05]  /*0b00*/  LEA.HI.X R5, R2, UR7, R9, 0x2, P0 ;  /* 0x0000000702057c11 */ /* 0x000fca00080f1409 */
[----:B------:R-:W-:Y:S01]  /*0b10*/  STG.E.64 desc[UR4][R4.64], R10 ;  /* 0x0000000a04007986 */ /* 0x000fe2000c101b04 */
[----:B------:R-:W-:Y:S05]  /*0b20*/  EXIT ;  /* 0x000000000000794d */ /* 0x000fea0003800000 */
.L_x_10:
[----:B------:R-:W-:-:S00]  /*0b30*/  BRA `(.L_x_10) ;  /* 0xfffffffc00fc7947 */ /* 0x000fc0000383ffff */
[----:B------:R-:W-:-:S00]  /*0b40*/  NOP ;  /* 0x0000000000007918 */ /* 0x000fc00000000000 */
        /* <DEDUP_REMOVED lines=11> */
.L_x_11:


//--------------------- .nv.global.init           --------------------------
	.section	.nv.global.init,"aw",@progbits
.nv.global.init:
	.type		_$_str,@object
	.size		_$_str,(_$_str_$_2 - _$_str)
_$_str:
        /*0000*/ 	.byte	0x5f, 0x5f, 0x43, 0x55, 0x44, 0x41, 0x5f, 0x46, 0x54, 0x5a, 0x00
	.type		_$_str_$_2,@object
	.size		_$_str_$_2,(.L_1 - _$_str_$_2)
_$_str_$_2:
        /*000b*/ 	.byte	0x5f, 0x5f, 0x43, 0x55, 0x44, 0x41, 0x5f, 0x50, 0x52, 0x45, 0x43, 0x5f, 0x53, 0x51, 0x52, 0x54
        /*001b*/ 	.byte	0x00
.L_1:


//--------------------- .nv.constant0.triton_poi_fused__native_batch_norm_legit_no_training_mul_softplus_tanh_24 --------------------------
	.section	.nv.constant0.triton_poi_fused__native_batch_norm_legit_no_training_mul_softplus_tanh_24,"a",@progbits
	.sectionflags	@""
	.align	4
.nv.constant0.triton_poi_fused__native_batch_norm_legit_no_training_mul_softplus_tanh_24:
	.zero		580
